//
// Generated by NVIDIA NVVM Compiler
//
// Compiler Build ID: CL-36424714
// Cuda compilation tools, release 13.0, V13.0.88
// Based on NVVM 20.0.0
//

.version 9.0
.target sm_100
.address_size 64

	// .globl	_Z8sayHellov
.extern .func  (.param .b32 func_retval0) vprintf
(
	.param .b64 vprintf_param_0,
	.param .b64 vprintf_param_1
)
;
.global .align 1 .b8 $str[16] = {72, 101, 108, 108, 111, 32, 87, 111, 114, 108, 100, 32, 37, 100, 10};

.visible .entry _Z8sayHellov()
{
	.local .align 8 .b8 	__local_depot0[8];
	.reg .b64 	%SP;
	.reg .b64 	%SPL;
	.reg .b32 	%r<4>;
	.reg .b64 	%rd<5>;

	mov.u64 	%SPL, __local_depot0;
	cvta.local.u64 	%SP, %SPL;
	add.u64 	%rd1, %SP, 0;
	add.u64 	%rd2, %SPL, 0;
	mov.u32 	%r1, %tid.x;
	st.local.u32 	[%rd2], %r1;
	mov.u64 	%rd3, $str;
	cvta.global.u64 	%rd4, %rd3;
	{ // callseq 0, 0
	.param .b64 param0;
	st.param.b64 	[param0], %rd4;
	.param .b64 param1;
	st.param.b64 	[param1], %rd1;
	.param .b32 retval0;
	call.uni (retval0), 
	vprintf, 
	(
	param0, 
	param1
	);
	ld.param.b32 	%r2, [retval0];
	} // callseq 0
	ret;

}


// ===== COMPILED SASS (sm_100) =====

	.target	sm_100

	.elftype	@"ET_EXEC"


//--------------------- .note.nv.tkinfo           --------------------------
	.section	.note.nv.tkinfo,"",@"SHT_NOTE"
	.sectionflags	@"SHF_NOTE_NV_TKINFO"
	.tkinfo
        /*0018*/ 	.word	0x00000002
        /*0030*/ 	.string	""
        /*0030*/ 	.string	"ptxas"
        /*0030*/ 	.string	"Cuda compilation tools, release 13.0, V13.0.88"
        /*0030*/ 	.string	"Build cuda_13.0.r13.0/compiler.36424714_0"
        /*0030*/ 	.string	"-arch sm_100 -m 64 "



//--------------------- .note.nv.cuinfo           --------------------------
	.section	.note.nv.cuinfo,"",@"SHT_NOTE"
	.sectionflags	@"SHF_NOTE_NV_CUINFO"
        /*0018*/ 	.short	0x0002
        /*001a*/ 	.short	0x0064
        /*001c*/ 	.short	0x0082
	.zero		2


//--------------------- .nv.info                  --------------------------
	.section	.nv.info,"",@"SHT_CUDA_INFO"
	.align	4


	//----- nvinfo : EIATTR_REGCOUNT
	.align		4
        /*0000*/ 	.byte	0x04, 0x2f
        /*0002*/ 	.short	(.L_2 - .L_1)
	.align		4
.L_1:
        /*0004*/ 	.word	index@(_Z8sayHellov)
        /*0008*/ 	.word	0x00000018


	//----- nvinfo : EIATTR_FRAME_SIZE
	.align		4
.L_2:
        /*000c*/ 	.byte	0x04, 0x11
        /*000e*/ 	.short	(.L_4 - .L_3)
	.align		4
.L_3:
        /*0010*/ 	.word	index@(_Z8sayHellov)
        /*0014*/ 	.word	0x00000008


	//----- nvinfo : EIATTR_MIN_STACK_SIZE
	.align		4
.L_4:
        /*0018*/ 	.byte	0x04, 0x12
        /*001a*/ 	.short	(.L_6 - .L_5)
	.align		4
.L_5:
        /*001c*/ 	.word	index@(_Z8sayHellov)
        /*0020*/ 	.word	0x00000008
.L_6:


//--------------------- .nv.compat                --------------------------
	.section	.nv.compat,"",@"SHT_CUDA_COMPAT_INFO"
	.align	4
        /*0000*/ 	.byte	0x02, 0x09, 0x00, 0x00, 0x02, 0x02, 0x01, 0x00, 0x02, 0x05, 0x05, 0x00, 0x03, 0x07, 0x01, 0x01
        /*0010*/ 	.byte	0x02, 0x03, 0x00, 0x00, 0x02, 0x06, 0x01, 0x00, 0x04, 0x0b, 0x08, 0x00, 0x09, 0x00, 0x00, 0x00
        /*0020*/ 	.byte	0x00, 0x00, 0x00, 0x00


//--------------------- .nv.info._Z8sayHellov     --------------------------
	.section	.nv.info._Z8sayHellov,"",@"SHT_CUDA_INFO"
	.sectionflags	@""
	.align	4


	//----- nvinfo : EIATTR_CUDA_API_VERSION
	.align		4
        /*0000*/ 	.byte	0x04, 0x37
        /*0002*/ 	.short	(.L_8 - .L_7)
.L_7:
        /*0004*/ 	.word	0x00000082


	//----- nvinfo : EIATTR_SPARSE_MMA_MASK
	.align		4
.L_8:
        /*0008*/ 	.byte	0x03, 0x50
        /*000a*/ 	.short	0x0000


	//----- nvinfo : EIATTR_MAXREG_COUNT
	.align		4
        /*000c*/ 	.byte	0x03, 0x1b
        /*000e*/ 	.short	0x00ff


	//----- nvinfo : EIATTR_EXTERNS
	.align		4
        /*0010*/ 	.byte	0x04, 0x0f
        /*0012*/ 	.short	(.L_10 - .L_9)


	//   ....[0]....
	.align		4
.L_9:
        /*0014*/ 	.word	index@(vprintf)


	//----- nvinfo : EIATTR_MERCURY_ISA_VERSION
	.align		4
.L_10:
        /*0018*/ 	.byte	0x03, 0x5f
        /*001a*/ 	.short	0x0101


	//----- nvinfo : EIATTR_VRC_CTA_INIT_COUNT
	.align		4
        /*001c*/ 	.byte	0x02, 0x4a
	.zero		1
	.zero		1


	//----- nvinfo : EIATTR_SYSCALL_OFFSETS
	.align		4
        /*0020*/ 	.byte	0x04, 0x46
        /*0022*/ 	.short	(.L_12 - .L_11)


	//   ....[0]....
.L_11:
        /*0024*/ 	.word	0x000000e0


	//----- nvinfo : EIATTR_EXIT_INSTR_OFFSETS
	.align		4
.L_12:
        /*0028*/ 	.byte	0x04, 0x1c
        /*002a*/ 	.short	(.L_14 - .L_13)


	//   ....[0]....
.L_13:
        /*002c*/ 	.word	0x000000f0


	//----- nvinfo : EIATTR_SW_WAR
	.align		4
.L_14:
        /*0030*/ 	.byte	0x04, 0x36
        /*0032*/ 	.short	(.L_16 - .L_15)
.L_15:
        /*0034*/ 	.word	0x00000008
.L_16:


//--------------------- .nv.callgraph             --------------------------
	.section	.nv.callgraph,"",@"SHT_CUDA_CALLGRAPH"
	.align	4
	.sectionentsize	8
	.align		4
        /*0000*/ 	.word	0x00000000
	.align		4
        /*0004*/ 	.word	0xffffffff
	.align		4
        /*0008*/ 	.word	index@(_Z8sayHellov)
	.align		4
        /*000c*/ 	.word	index@(vprintf)
	.align		4
        /*0010*/ 	.word	0x00000000
	.align		4
        /*0014*/ 	.word	0xfffffffe
	.align		4
        /*0018*/ 	.word	0x00000000
	.align		4
        /*001c*/ 	.word	0xfffffffd
	.align		4
        /*0020*/ 	.word	0x00000000
	.align		4
        /*0024*/ 	.word	0xfffffffc


//--------------------- .nv.constant4             --------------------------
	.section	.nv.constant4,"a",@progbits
	.align	8
	.align		8
.nv.constant4:
        /*0000*/ 	.dword	vprintf
	.align		8
        /*0008*/ 	.dword	$str


//--------------------- .text._Z8sayHellov        --------------------------
	.section	.text._Z8sayHellov,"ax",@progbits
	.align	128
        .global         _Z8sayHellov
        .type           _Z8sayHellov,@function
        .size           _Z8sayHellov,(.L_x_2 - _Z8sayHellov)
        .other          _Z8sayHellov,@"STO_CUDA_ENTRY STV_DEFAULT"
_Z8sayHellov:
.text._Z8sayHellov:
[----:B------:R-:W0:Y:S01]  /*0000*/  LDC R1, c[0x0][0x37c] ;  /* 0x0000df00ff017b82 */ /* 0x000e220000000800 */
[----:B------:R-:W1:Y:S01]  /*0010*/  S2R R8, SR_TID.X ;  /* 0x0000000000087919 */ /* 0x000e620000002100 */
[----:B0-----:R-:W-:Y:S01]  /*0020*/  VIADD R1, R1, 0xfffffff8 ;  /* 0xfffffff801017836 */ /* 0x001fe20000000000 */
[----:B------:R-:W-:Y:S01]  /*0030*/  MOV R0, 0x0 ;  /* 0x0000000000007802 */ /* 0x000fe20000000f00 */
[----:B------:R-:W0:Y:S04]  /*0040*/  LDCU UR4, c[0x0][0x2f8] ;  /* 0x00005f00ff0477ac */ /* 0x000e280008000800 */
[----:B------:R2:W3:Y:S01]  /*0050*/  LDC.64 R2, c[0x4][R0] ;  /* 0x0100000000027b82 */ /* 0x0004e20000000a00 */
[----:B------:R-:W4:Y:S01]  /*0060*/  LDCU.64 UR6, c[0x4][0x8] ;  /* 0x01000100ff0677ac */ /* 0x000f220008000a00 */
[----:B------:R-:W5:Y:S01]  /*0070*/  LDCU UR5, c[0x0][0x2fc] ;  /* 0x00005f80ff0577ac */ /* 0x000f620008000800 */
[----:B0-----:R-:W-:Y:S01]  /*0080*/  IADD3 R6, P0, PT, R1, UR4, RZ ;  /* 0x0000000401067c10 */ /* 0x001fe2000ff1e0ff */
[----:B----4-:R-:W-:Y:S01]  /*0090*/  IMAD.U32 R4, RZ, RZ, UR6 ;  /* 0x00000006ff047e24 */ /* 0x010fe2000f8e00ff */
[----:B------:R-:W-:-:S03]  /*00a0*/  MOV R5, UR7 ;  /* 0x0000000700057c02 */ /* 0x000fc60008000f00 */
[----:B-----5:R-:W-:Y:S01]  /*00b0*/  IMAD.X R7, RZ, RZ, UR5, P0 ;  /* 0x00000005ff077e24 */ /* 0x020fe200080e06ff */
[----:B-1----:R2:W-:Y:S07]  /*00c0*/  STL [R1], R8 ;  /* 0x0000000801007387 */ /* 0x0025ee0000100800 */
[----:B------:R-:W-:-:S07]  /*00d0*/  LEPC R20, `(.L_x_0) ;  /* 0x000000001014794e */ /* 0x000fce0000000000 */
[----:B--23--:R-:W-:Y:S05]  /*00e0*/  CALL.ABS.NOINC R2 ;  /* 0x0000000002007343 */ /* 0x00cfea0003c00000 */
.L_x_0:
[----:B------:R-:W-:Y:S05]  /*00f0*/  EXIT ;  /* 0x000000000000794d */ /* 0x000fea0003800000 */
.L_x_1:
[----:B------:R-:W-:-:S00]  /*0100*/  BRA `(.L_x_1) ;  /* 0xfffffffc00fc7947 */ /* 0x000fc0000383ffff */
[----:B------:R-:W-:-:S00]  /*0110*/  NOP ;  /* 0x0000000000007918 */ /* 0x000fc00000000000 */
        /* <DEDUP_REMOVED lines=14> */
.L_x_2:


//--------------------- .nv.global.init           --------------------------
	.section	.nv.global.init,"aw",@progbits
.nv.global.init:
	.type		$str,@object
	.size		$str,(.L_0 - $str)
$str:
        /*0000*/ 	.byte	0x48, 0x65, 0x6c, 0x6c, 0x6f, 0x20, 0x57, 0x6f, 0x72, 0x6c, 0x64, 0x20, 0x25, 0x64, 0x0a, 0x00
.L_0:


//--------------------- .nv.shared.reserved.0     --------------------------
	.section	.nv.shared.reserved.0,"aw",@nobits
	.weak		__nv_reservedSMEM_offset_0_alias
	.size		__nv_reservedSMEM_offset_0_alias, 0, 64
	.other		__nv_reservedSMEM_offset_0_alias,@"STO_CUDA_RESERVED_SHARED STV_DEFAULT"
__nv_reservedSMEM_offset_0_alias:
	.zero		0
	.zero		64


//--------------------- .nv.constant0._Z8sayHellov --------------------------
	.section	.nv.constant0._Z8sayHellov,"a",@progbits
	.sectionflags	@""
	.align	4
.nv.constant0._Z8sayHellov:
	.zero		896


//--------------------- SYMBOLS --------------------------

	.type		.nv.reservedSmem.offset0,@object
	.size		.nv.reservedSmem.offset0,0x4
	.type		vprintf,@function
